//
// Generated by NVIDIA NVVM Compiler
//
// Compiler Build ID: CL-36424714
// Cuda compilation tools, release 13.0, V13.0.88
// Based on NVVM 20.0.0
//

.version 9.0
.target sm_100
.address_size 64

	// .globl	_Z7fftNormP6float2i

.visible .entry _Z7fftNormP6float2i(
	.param .u64 .ptr .align 1 _Z7fftNormP6float2i_param_0,
	.param .u32 _Z7fftNormP6float2i_param_1
)
{
	.reg .b32 	%r<6>;
	.reg .b32 	%f<6>;
	.reg .b64 	%rd<5>;

	ld.param.u64 	%rd1, [_Z7fftNormP6float2i_param_0];
	ld.param.u32 	%r1, [_Z7fftNormP6float2i_param_1];
	cvta.to.global.u64 	%rd2, %rd1;
	mov.u32 	%r2, %ntid.x;
	mov.u32 	%r3, %ctaid.x;
	mov.u32 	%r4, %tid.x;
	mad.lo.s32 	%r5, %r2, %r3, %r4;
	mul.wide.s32 	%rd3, %r5, 8;
	add.s64 	%rd4, %rd2, %rd3;
	ld.global.v2.f32 	{%f1, %f2}, [%rd4];
	cvt.rn.f32.s32 	%f3, %r1;
	div.rn.f32 	%f4, %f1, %f3;
	div.rn.f32 	%f5, %f2, %f3;
	st.global.v2.f32 	[%rd4], {%f4, %f5};
	ret;

}
	// .globl	_Z10complexAbsP6float2Pf
.visible .entry _Z10complexAbsP6float2Pf(
	.param .u64 .ptr .align 1 _Z10complexAbsP6float2Pf_param_0,
	.param .u64 .ptr .align 1 _Z10complexAbsP6float2Pf_param_1
)
{
	.reg .pred 	%p<4>;
	.reg .b32 	%r<5>;
	.reg .b32 	%f<16>;
	.reg .b64 	%rd<9>;

	ld.param.u64 	%rd1, [_Z10complexAbsP6float2Pf_param_0];
	ld.param.u64 	%rd2, [_Z10complexAbsP6float2Pf_param_1];
	cvta.to.global.u64 	%rd3, %rd2;
	cvta.to.global.u64 	%rd4, %rd1;
	mov.u32 	%r1, %ntid.x;
	mov.u32 	%r2, %ctaid.x;
	mov.u32 	%r3, %tid.x;
	mad.lo.s32 	%r4, %r1, %r2, %r3;
	mul.wide.s32 	%rd5, %r4, 8;
	add.s64 	%rd6, %rd4, %rd5;
	ld.global.v2.f32 	{%f1, %f2}, [%rd6];
	abs.f32 	%f3, %f1;
	abs.f32 	%f4, %f2;
	setp.gt.f32 	%p1, %f3, %f4;
	selp.f32 	%f5, %f3, %f4, %p1;
	selp.f32 	%f6, %f4, %f3, %p1;
	div.rn.f32 	%f8, %f6, %f5;
	fma.rn.f32 	%f9, %f8, %f8, 0f3F800000;
	sqrt.rn.f32 	%f10, %f9;
	mul.f32 	%f11, %f10, %f5;
	setp.eq.f32 	%p2, %f5, 0f00000000;
	max.f32 	%f12, %f5, %f6;
	setp.gt.f32 	%p3, %f12, 0f7F7FFFFF;
	add.f32 	%f13, %f3, %f4;
	selp.f32 	%f14, %f13, %f11, %p2;
	selp.f32 	%f15, %f13, %f14, %p3;
	mul.wide.s32 	%rd7, %r4, 4;
	add.s64 	%rd8, %rd3, %rd7;
	st.global.f32 	[%rd8], %f15;
	ret;

}
	// .globl	_Z15complexConjUtilP6float2S0_
.visible .entry _Z15complexConjUtilP6float2S0_(
	.param .u64 .ptr .align 1 _Z15complexConjUtilP6float2S0__param_0,
	.param .u64 .ptr .align 1 _Z15complexConjUtilP6float2S0__param_1
)
{
	.reg .b32 	%r<5>;
	.reg .b32 	%f<4>;
	.reg .b64 	%rd<8>;

	ld.param.u64 	%rd1, [_Z15complexConjUtilP6float2S0__param_0];
	ld.param.u64 	%rd2, [_Z15complexConjUtilP6float2S0__param_1];
	cvta.to.global.u64 	%rd3, %rd2;
	cvta.to.global.u64 	%rd4, %rd1;
	mov.u32 	%r1, %ntid.x;
	mov.u32 	%r2, %ctaid.x;
	mov.u32 	%r3, %tid.x;
	mad.lo.s32 	%r4, %r1, %r2, %r3;
	mul.wide.s32 	%rd5, %r4, 8;
	add.s64 	%rd6, %rd4, %rd5;
	ld.global.v2.f32 	{%f1, %f2}, [%rd6];
	add.s64 	%rd7, %rd3, %rd5;
	neg.f32 	%f3, %f2;
	st.global.v2.f32 	[%rd7], {%f1, %f3};
	ret;

}


// ===== COMPILED SASS (sm_100) =====

	.target	sm_100

	.elftype	@"ET_EXEC"


//--------------------- .note.nv.tkinfo           --------------------------
	.section	.note.nv.tkinfo,"",@"SHT_NOTE"
	.sectionflags	@"SHF_NOTE_NV_TKINFO"
	.tkinfo
        /*0018*/ 	.word	0x00000002
        /*0030*/ 	.string	""
        /*0030*/ 	.string	"ptxas"
        /*0030*/ 	.string	"Cuda compilation tools, release 13.0, V13.0.88"
        /*0030*/ 	.string	"Build cuda_13.0.r13.0/compiler.36424714_0"
        /*0030*/ 	.string	"-arch sm_100 -m 64 "



//--------------------- .note.nv.cuinfo           --------------------------
	.section	.note.nv.cuinfo,"",@"SHT_NOTE"
	.sectionflags	@"SHF_NOTE_NV_CUINFO"
        /*0018*/ 	.short	0x0002
        /*001a*/ 	.short	0x0064
        /*001c*/ 	.short	0x0082
	.zero		2


//--------------------- .nv.info                  --------------------------
	.section	.nv.info,"",@"SHT_CUDA_INFO"
	.align	4


	//----- nvinfo : EIATTR_REGCOUNT
	.align		4
        /*0000*/ 	.byte	0x04, 0x2f
        /*0002*/ 	.short	(.L_1 - .L_0)
	.align		4
.L_0:
        /*0004*/ 	.word	index@(_Z7fftNormP6float2i)
        /*0008*/ 	.word	0x00000014


	//----- nvinfo : EIATTR_FRAME_SIZE
	.align		4
.L_1:
        /*000c*/ 	.byte	0x04, 0x11
        /*000e*/ 	.short	(.L_3 - .L_2)
	.align		4
.L_2:
        /*0010*/ 	.word	index@($__internal_2_$__cuda_sm3x_div_rn_noftz_f32_slowpath)
        /*0014*/ 	.word	0x00000000


	//----- nvinfo : EIATTR_FRAME_SIZE
	.align		4
.L_3:
        /*0018*/ 	.byte	0x04, 0x11
        /*001a*/ 	.short	(.L_5 - .L_4)
	.align		4
.L_4:
        /*001c*/ 	.word	index@(_Z7fftNormP6float2i)
        /*0020*/ 	.word	0x00000000


	//----- nvinfo : EIATTR_REGCOUNT
	.align		4
.L_5:
        /*0024*/ 	.byte	0x04, 0x2f
        /*0026*/ 	.short	(.L_7 - .L_6)
	.align		4
.L_6:
        /*0028*/ 	.word	index@(_Z10complexAbsP6float2Pf)
        /*002c*/ 	.word	0x00000014


	//----- nvinfo : EIATTR_FRAME_SIZE
	.align		4
.L_7:
        /*0030*/ 	.byte	0x04, 0x11
        /*0032*/ 	.short	(.L_9 - .L_8)
	.align		4
.L_8:
        /*0034*/ 	.word	index@($__internal_1_$__cuda_sm3x_div_rn_noftz_f32_slowpath)
        /*0038*/ 	.word	0x00000000


	//----- nvinfo : EIATTR_FRAME_SIZE
	.align		4
.L_9:
        /*003c*/ 	.byte	0x04, 0x11
        /*003e*/ 	.short	(.L_11 - .L_10)
	.align		4
.L_10:
        /*0040*/ 	.word	index@($__internal_0_$__cuda_sm20_sqrt_rn_f32_slowpath)
        /*0044*/ 	.word	0x00000000


	//----- nvinfo : EIATTR_FRAME_SIZE
	.align		4
.L_11:
        /*0048*/ 	.byte	0x04, 0x11
        /*004a*/ 	.short	(.L_13 - .L_12)
	.align		4
.L_12:
        /*004c*/ 	.word	index@(_Z10complexAbsP6float2Pf)
        /*0050*/ 	.word	0x00000000


	//----- nvinfo : EIATTR_REGCOUNT
	.align		4
.L_13:
        /*0054*/ 	.byte	0x04, 0x2f
        /*0056*/ 	.short	(.L_15 - .L_14)
	.align		4
.L_14:
        /*0058*/ 	.word	index@(_Z15complexConjUtilP6float2S0_)
        /*005c*/ 	.word	0x0000000a


	//----- nvinfo : EIATTR_FRAME_SIZE
	.align		4
.L_15:
        /*0060*/ 	.byte	0x04, 0x11
        /*0062*/ 	.short	(.L_17 - .L_16)
	.align		4
.L_16:
        /*0064*/ 	.word	index@(_Z15complexConjUtilP6float2S0_)
        /*0068*/ 	.word	0x00000000


	//----- nvinfo : EIATTR_MIN_STACK_SIZE
	.align		4
.L_17:
        /*006c*/ 	.byte	0x04, 0x12
        /*006e*/ 	.short	(.L_19 - .L_18)
	.align		4
.L_18:
        /*0070*/ 	.word	index@(_Z15complexConjUtilP6float2S0_)
        /*0074*/ 	.word	0x00000000


	//----- nvinfo : EIATTR_MIN_STACK_SIZE
	.align		4
.L_19:
        /*0078*/ 	.byte	0x04, 0x12
        /*007a*/ 	.short	(.L_21 - .L_20)
	.align		4
.L_20:
        /*007c*/ 	.word	index@(_Z10complexAbsP6float2Pf)
        /*0080*/ 	.word	0x00000000


	//----- nvinfo : EIATTR_MIN_STACK_SIZE
	.align		4
.L_21:
        /*0084*/ 	.byte	0x04, 0x12
        /*0086*/ 	.short	(.L_23 - .L_22)
	.align		4
.L_22:
        /*0088*/ 	.word	index@(_Z7fftNormP6float2i)
        /*008c*/ 	.word	0x00000000
.L_23:


//--------------------- .nv.compat                --------------------------
	.section	.nv.compat,"",@"SHT_CUDA_COMPAT_INFO"
	.align	4
        /*0000*/ 	.byte	0x02, 0x09, 0x00, 0x00, 0x02, 0x02, 0x01, 0x00, 0x02, 0x05, 0x05, 0x00, 0x03, 0x07, 0x01, 0x01
        /*0010*/ 	.byte	0x02, 0x03, 0x00, 0x00, 0x02, 0x06, 0x01, 0x00, 0x04, 0x0b, 0x08, 0x00, 0x01, 0x00, 0x00, 0x00
        /*0020*/ 	.byte	0x00, 0x00, 0x00, 0x00


//--------------------- .nv.info._Z15complexConjUtilP6float2S0_ --------------------------
	.section	.nv.info._Z15complexConjUtilP6float2S0_,"",@"SHT_CUDA_INFO"
	.sectionflags	@""
	.align	4


	//----- nvinfo : EIATTR_CUDA_API_VERSION
	.align		4
        /*0000*/ 	.byte	0x04, 0x37
        /*0002*/ 	.short	(.L_25 - .L_24)
.L_24:
        /*0004*/ 	.word	0x00000082


	//----- nvinfo : EIATTR_KPARAM_INFO
	.align		4
.L_25:
        /*0008*/ 	.byte	0x04, 0x17
        /*000a*/ 	.short	(.L_27 - .L_26)
.L_26:
        /*000c*/ 	.word	0x00000000
        /*0010*/ 	.short	0x0001
        /*0012*/ 	.short	0x0008
        /*0014*/ 	.byte	0x00, 0xf5, 0x21, 0x00


	//----- nvinfo : EIATTR_KPARAM_INFO
	.align		4
.L_27:
        /*0018*/ 	.byte	0x04, 0x17
        /*001a*/ 	.short	(.L_29 - .L_28)
.L_28:
        /*001c*/ 	.word	0x00000000
        /*0020*/ 	.short	0x0000
        /*0022*/ 	.short	0x0000
        /*0024*/ 	.byte	0x00, 0xf5, 0x21, 0x00


	//----- nvinfo : EIATTR_SPARSE_MMA_MASK
	.align		4
.L_29:
        /*0028*/ 	.byte	0x03, 0x50
        /*002a*/ 	.short	0x0000


	//----- nvinfo : EIATTR_MAXREG_COUNT
	.align		4
        /*002c*/ 	.byte	0x03, 0x1b
        /*002e*/ 	.short	0x00ff


	//----- nvinfo : EIATTR_MERCURY_ISA_VERSION
	.align		4
        /*0030*/ 	.byte	0x03, 0x5f
        /*0032*/ 	.short	0x0101


	//----- nvinfo : EIATTR_VRC_CTA_INIT_COUNT
	.align		4
        /*0034*/ 	.byte	0x02, 0x4a
	.zero		1
	.zero		1


	//----- nvinfo : EIATTR_EXIT_INSTR_OFFSETS
	.align		4
        /*0038*/ 	.byte	0x04, 0x1c
        /*003a*/ 	.short	(.L_31 - .L_30)


	//   ....[0]....
.L_30:
        /*003c*/ 	.word	0x000000d0


	//----- nvinfo : EIATTR_CBANK_PARAM_SIZE
	.align		4
.L_31:
        /*0040*/ 	.byte	0x03, 0x19
        /*0042*/ 	.short	0x0010


	//----- nvinfo : EIATTR_PARAM_CBANK
	.align		4
        /*0044*/ 	.byte	0x04, 0x0a
        /*0046*/ 	.short	(.L_33 - .L_32)
	.align		4
.L_32:
        /*0048*/ 	.word	index@(.nv.constant0._Z15complexConjUtilP6float2S0_)
        /*004c*/ 	.short	0x0380
        /*004e*/ 	.short	0x0010


	//----- nvinfo : EIATTR_SW_WAR
	.align		4
.L_33:
        /*0050*/ 	.byte	0x04, 0x36
        /*0052*/ 	.short	(.L_35 - .L_34)
.L_34:
        /*0054*/ 	.word	0x00000008
.L_35:


//--------------------- .nv.info._Z10complexAbsP6float2Pf --------------------------
	.section	.nv.info._Z10complexAbsP6float2Pf,"",@"SHT_CUDA_INFO"
	.sectionflags	@""
	.align	4


	//----- nvinfo : EIATTR_CUDA_API_VERSION
	.align		4
        /*0000*/ 	.byte	0x04, 0x37
        /*0002*/ 	.short	(.L_37 - .L_36)
.L_36:
        /*0004*/ 	.word	0x00000082


	//----- nvinfo : EIATTR_KPARAM_INFO
	.align		4
.L_37:
        /*0008*/ 	.byte	0x04, 0x17
        /*000a*/ 	.short	(.L_39 - .L_38)
.L_38:
        /*000c*/ 	.word	0x00000000
        /*0010*/ 	.short	0x0001
        /*0012*/ 	.short	0x0008
        /*0014*/ 	.byte	0x00, 0xf5, 0x21, 0x00


	//----- nvinfo : EIATTR_KPARAM_INFO
	.align		4
.L_39:
        /*0018*/ 	.byte	0x04, 0x17
        /*001a*/ 	.short	(.L_41 - .L_40)
.L_40:
        /*001c*/ 	.word	0x00000000
        /*0020*/ 	.short	0x0000
        /*0022*/ 	.short	0x0000
        /*0024*/ 	.byte	0x00, 0xf5, 0x21, 0x00


	//----- nvinfo : EIATTR_SPARSE_MMA_MASK
	.align		4
.L_41:
        /*0028*/ 	.byte	0x03, 0x50
        /*002a*/ 	.short	0x0000


	//----- nvinfo : EIATTR_MAXREG_COUNT
	.align		4
        /*002c*/ 	.byte	0x03, 0x1b
        /*002e*/ 	.short	0x00ff


	//----- nvinfo : EIATTR_MERCURY_ISA_VERSION
	.align		4
        /*0030*/ 	.byte	0x03, 0x5f
        /*0032*/ 	.short	0x0101


	//----- nvinfo : EIATTR_VRC_CTA_INIT_COUNT
	.align		4
        /*0034*/ 	.byte	0x02, 0x4a
	.zero		1
	.zero		1


	//----- nvinfo : EIATTR_EXIT_INSTR_OFFSETS
	.align		4
        /*0038*/ 	.byte	0x04, 0x1c
        /*003a*/ 	.short	(.L_43 - .L_42)


	//   ....[0]....
.L_42:
        /*003c*/ 	.word	0x00000300


	//----- nvinfo : EIATTR_CRS_STACK_SIZE
	.align		4
.L_43:
        /*0040*/ 	.byte	0x04, 0x1e
        /*0042*/ 	.short	(.L_45 - .L_44)
.L_44:
        /*0044*/ 	.word	0x00000000


	//----- nvinfo : EIATTR_CBANK_PARAM_SIZE
	.align		4
.L_45:
        /*0048*/ 	.byte	0x03, 0x19
        /*004a*/ 	.short	0x0010


	//----- nvinfo : EIATTR_PARAM_CBANK
	.align		4
        /*004c*/ 	.byte	0x04, 0x0a
        /*004e*/ 	.short	(.L_47 - .L_46)
	.align		4
.L_46:
        /*0050*/ 	.word	index@(.nv.constant0._Z10complexAbsP6float2Pf)
        /*0054*/ 	.short	0x0380
        /*0056*/ 	.short	0x0010


	//----- nvinfo : EIATTR_SW_WAR
	.align		4
.L_47:
        /*0058*/ 	.byte	0x04, 0x36
        /*005a*/ 	.short	(.L_49 - .L_48)
.L_48:
        /*005c*/ 	.word	0x00000008
.L_49:


//--------------------- .nv.info._Z7fftNormP6float2i --------------------------
	.section	.nv.info._Z7fftNormP6float2i,"",@"SHT_CUDA_INFO"
	.sectionflags	@""
	.align	4


	//----- nvinfo : EIATTR_CUDA_API_VERSION
	.align		4
        /*0000*/ 	.byte	0x04, 0x37
        /*0002*/ 	.short	(.L_51 - .L_50)
.L_50:
        /*0004*/ 	.word	0x00000082


	//----- nvinfo : EIATTR_KPARAM_INFO
	.align		4
.L_51:
        /*0008*/ 	.byte	0x04, 0x17
        /*000a*/ 	.short	(.L_53 - .L_52)
.L_52:
        /*000c*/ 	.word	0x00000000
        /*0010*/ 	.short	0x0001
        /*0012*/ 	.short	0x0008
        /*0014*/ 	.byte	0x00, 0xf0, 0x11, 0x00


	//----- nvinfo : EIATTR_KPARAM_INFO
	.align		4
.L_53:
        /*0018*/ 	.byte	0x04, 0x17
        /*001a*/ 	.short	(.L_55 - .L_54)
.L_54:
        /*001c*/ 	.word	0x00000000
        /*0020*/ 	.short	0x0000
        /*0022*/ 	.short	0x0000
        /*0024*/ 	.byte	0x00, 0xf5, 0x21, 0x00


	//----- nvinfo : EIATTR_SPARSE_MMA_MASK
	.align		4
.L_55:
        /*0028*/ 	.byte	0x03, 0x50
        /*002a*/ 	.short	0x0000


	//----- nvinfo : EIATTR_MAXREG_COUNT
	.align		4
        /*002c*/ 	.byte	0x03, 0x1b
        /*002e*/ 	.short	0x00ff


	//----- nvinfo : EIATTR_MERCURY_ISA_VERSION
	.align		4
        /*0030*/ 	.byte	0x03, 0x5f
        /*0032*/ 	.short	0x0101


	//----- nvinfo : EIATTR_VRC_CTA_INIT_COUNT
	.align		4
        /*0034*/ 	.byte	0x02, 0x4a
	.zero		1
	.zero		1


	//----- nvinfo : EIATTR_EXIT_INSTR_OFFSETS
	.align		4
        /*0038*/ 	.byte	0x04, 0x1c
        /*003a*/ 	.short	(.L_57 - .L_56)


	//   ....[0]....
.L_56:
        /*003c*/ 	.word	0x00000290


	//----- nvinfo : EIATTR_CRS_STACK_SIZE
	.align		4
.L_57:
        /*0040*/ 	.byte	0x04, 0x1e
        /*0042*/ 	.short	(.L_59 - .L_58)
.L_58:
        /*0044*/ 	.word	0x00000000


	//----- nvinfo : EIATTR_CBANK_PARAM_SIZE
	.align		4
.L_59:
        /*0048*/ 	.byte	0x03, 0x19
        /*004a*/ 	.short	0x000c


	//----- nvinfo : EIATTR_PARAM_CBANK
	.align		4
        /*004c*/ 	.byte	0x04, 0x0a
        /*004e*/ 	.short	(.L_61 - .L_60)
	.align		4
.L_60:
        /*0050*/ 	.word	index@(.nv.constant0._Z7fftNormP6float2i)
        /*0054*/ 	.short	0x0380
        /*0056*/ 	.short	0x000c


	//----- nvinfo : EIATTR_SW_WAR
	.align		4
.L_61:
        /*0058*/ 	.byte	0x04, 0x36
        /*005a*/ 	.short	(.L_63 - .L_62)
.L_62:
        /*005c*/ 	.word	0x00000008
.L_63:


//--------------------- .nv.callgraph             --------------------------
	.section	.nv.callgraph,"",@"SHT_CUDA_CALLGRAPH"
	.align	4
	.sectionentsize	8
	.align		4
        /*0000*/ 	.word	0x00000000
	.align		4
        /*0004*/ 	.word	0xffffffff
	.align		4
        /*0008*/ 	.word	0x00000000
	.align		4
        /*000c*/ 	.word	0xfffffffe
	.align		4
        /*0010*/ 	.word	0x00000000
	.align		4
        /*0014*/ 	.word	0xfffffffd
	.align		4
        /*0018*/ 	.word	0x00000000
	.align		4
        /*001c*/ 	.word	0xfffffffc


//--------------------- .text._Z15complexConjUtilP6float2S0_ --------------------------
	.section	.text._Z15complexConjUtilP6float2S0_,"ax",@progbits
	.align	128
        .global         _Z15complexConjUtilP6float2S0_
        .type           _Z15complexConjUtilP6float2S0_,@function
        .size           _Z15complexConjUtilP6float2S0_,(.L_x_38 - _Z15complexConjUtilP6float2S0_)
        .other          _Z15complexConjUtilP6float2S0_,@"STO_CUDA_ENTRY STV_DEFAULT"
_Z15complexConjUtilP6float2S0_:
.text._Z15complexConjUtilP6float2S0_:
[----:B------:R-:W-:Y:S01]  /*0000*/  LDC R1, c[0x0][0x37c] ;  /* 0x0000df00ff017b82 */ /* 0x000fe20000000800 */
[----:B------:R-:W0:Y:S07]  /*0010*/  S2R R7, SR_CTAID.X ;  /* 0x0000000000077919 */ /* 0x000e2e0000002500 */
[----:B------:R-:W1:Y:S01]  /*0020*/  LDC.64 R2, c[0x0][0x380] ;  /* 0x0000e000ff027b82 */ /* 0x000e620000000a00 */
[----:B------:R-:W0:Y:S01]  /*0030*/  LDCU UR6, c[0x0][0x360] ;  /* 0x00006c00ff0677ac */ /* 0x000e220008000800 */
[----:B------:R-:W0:Y:S01]  /*0040*/  S2R R0, SR_TID.X ;  /* 0x0000000000007919 */ /* 0x000e220000002100 */
[----:B------:R-:W2:Y:S05]  /*0050*/  LDCU.64 UR4, c[0x0][0x358] ;  /* 0x00006b00ff0477ac */ /* 0x000eaa0008000a00 */
[----:B------:R-:W3:Y:S01]  /*0060*/  LDC.64 R4, c[0x0][0x388] ;  /* 0x0000e200ff047b82 */ /* 0x000ee20000000a00 */
[----:B0-----:R-:W-:-:S04]  /*0070*/  IMAD R7, R7, UR6, R0 ;  /* 0x0000000607077c24 */ /* 0x001fc8000f8e0200 */
[----:B-1----:R-:W-:-:S06]  /*0080*/  IMAD.WIDE R2, R7, 0x8, R2 ;  /* 0x0000000807027825 */ /* 0x002fcc00078e0202 */
[----:B--2---:R-:W2:Y:S01]  /*0090*/  LDG.E.64 R2, desc[UR4][R2.64] ;  /* 0x0000000402027981 */ /* 0x004ea2000c1e1b00 */
[----:B---3--:R-:W-:-:S04]  /*00a0*/  IMAD.WIDE R4, R7, 0x8, R4 ;  /* 0x0000000807047825 */ /* 0x008fc800078e0204 */
[----:B--2---:R-:W-:-:S05]  /*00b0*/  FADD R3, -R3, -RZ ;  /* 0x800000ff03037221 */ /* 0x004fca0000000100 */
[----:B------:R-:W-:Y:S01]  /*00c0*/  STG.E.64 desc[UR4][R4.64], R2 ;  /* 0x0000000204007986 */ /* 0x000fe2000c101b04 */
[----:B------:R-:W-:Y:S05]  /*00d0*/  EXIT ;  /* 0x000000000000794d */ /* 0x000fea0003800000 */
.L_x_0:
[----:B------:R-:W-:-:S00]  /*00e0*/  BRA `(.L_x_0) ;  /* 0xfffffffc00fc7947 */ /* 0x000fc0000383ffff */
[----:B------:R-:W-:-:S00]  /*00f0*/  NOP ;  /* 0x0000000000007918 */ /* 0x000fc00000000000 */
        /* <DEDUP_REMOVED lines=8> */
.L_x_38:


//--------------------- .text._Z10complexAbsP6float2Pf --------------------------
	.section	.text._Z10complexAbsP6float2Pf,"ax",@progbits
	.align	128
        .global         _Z10complexAbsP6float2Pf
        .type           _Z10complexAbsP6float2Pf,@function
        .size           _Z10complexAbsP6float2Pf,(.L_x_36 - _Z10complexAbsP6float2Pf)
        .other          _Z10complexAbsP6float2Pf,@"STO_CUDA_ENTRY STV_DEFAULT"
_Z10complexAbsP6float2Pf:
.text._Z10complexAbsP6float2Pf:
[----:B------:R-:W-:Y:S01]  /*0000*/  LDC R1, c[0x0][0x37c] ;  /* 0x0000df00ff017b82 */ /* 0x000fe20000000800 */
[----:B------:R-:W0:Y:S07]  /*0010*/  S2R R6, SR_CTAID.X ;  /* 0x0000000000067919 */ /* 0x000e2e0000002500 */
[----:B------:R-:W1:Y:S01]  /*0020*/  LDC.64 R4, c[0x0][0x380] ;  /* 0x0000e000ff047b82 */ /* 0x000e620000000a00 */
[----:B------:R-:W0:Y:S01]  /*0030*/  LDCU UR6, c[0x0][0x360] ;  /* 0x00006c00ff0677ac */ /* 0x000e220008000800 */
[----:B------:R-:W0:Y:S01]  /*0040*/  S2R R3, SR_TID.X ;  /* 0x0000000000037919 */ /* 0x000e220000002100 */
[----:B------:R-:W2:Y:S01]  /*0050*/  LDCU.64 UR4, c[0x0][0x358] ;  /* 0x00006b00ff0477ac */ /* 0x000ea20008000a00 */
[----:B0-----:R-:W-:-:S04]  /*0060*/  IMAD R6, R6, UR6, R3 ;  /* 0x0000000606067c24 */ /* 0x001fc8000f8e0203 */
[----:B-1----:R-:W-:-:S06]  /*0070*/  IMAD.WIDE R4, R6, 0x8, R4 ;  /* 0x0000000806047825 */ /* 0x002fcc00078e0204 */
[----:B--2---:R-:W2:Y:S01]  /*0080*/  LDG.E.64 R4, desc[UR4][R4.64] ;  /* 0x0000000404047981 */ /* 0x004ea2000c1e1b00 */
[----:B------:R-:W-:Y:S01]  /*0090*/  BSSY.RECONVERGENT B0, `(.L_x_1) ;  /* 0x000000e000007945 */ /* 0x000fe20003800200 */
[----:B--2---:R-:W-:-:S04]  /*00a0*/  FSETP.GT.AND P0, PT, |R4|, |R5|, PT ;  /* 0x400000050400720b */ /* 0x004fc80003f04200 */
[----:B------:R-:W-:Y:S02]  /*00b0*/  FSEL R3, |R4|, |R5|, P0 ;  /* 0x4000000504037208 */ /* 0x000fe40000000200 */
[----:B------:R-:W-:Y:S02]  /*00c0*/  FSEL R0, |R5|, |R4|, P0 ;  /* 0x4000000405007208 */ /* 0x000fe40000000200 */
[----:B------:R-:W0:Y:S08]  /*00d0*/  MUFU.RCP R2, R3 ;  /* 0x0000000300027308 */ /* 0x000e300000001000 */
[----:B------:R-:W1:Y:S01]  /*00e0*/  FCHK P0, R0, R3 ;  /* 0x0000000300007302 */ /* 0x000e620000000000 */
[----:B0-----:R-:W-:-:S04]  /*00f0*/  FFMA R7, -R3, R2, 1 ;  /* 0x3f80000003077423 */ /* 0x001fc80000000102 */
[----:B------:R-:W-:-:S04]  /*0100*/  FFMA R7, R2, R7, R2 ;  /* 0x0000000702077223 */ /* 0x000fc80000000002 */
[----:B------:R-:W-:-:S04]  /*0110*/  FFMA R2, R0, R7, RZ ;  /* 0x0000000700027223 */ /* 0x000fc800000000ff */
[----:B------:R-:W-:-:S04]  /*0120*/  FFMA R8, -R3, R2, R0 ;  /* 0x0000000203087223 */ /* 0x000fc80000000100 */
[----:B------:R-:W-:Y:S01]  /*0130*/  FFMA R2, R7, R8, R2 ;  /* 0x0000000807027223 */ /* 0x000fe20000000002 */
[----:B-1----:R-:W-:Y:S06]  /*0140*/  @!P0 BRA `(.L_x_2) ;  /* 0x0000000000088947 */ /* 0x002fec0003800000 */
[----:B------:R-:W-:-:S07]  /*0150*/  MOV R8, 0x170 ;  /* 0x0000017000087802 */ /* 0x000fce0000000f00 */
[----:B------:R-:W-:Y:S05]  /*0160*/  CALL.REL.NOINC `($__internal_1_$__cuda_sm3x_div_rn_noftz_f32_slowpath) ;  /* 0x0000000000c07944 */ /* 0x000fea0003c00000 */
.L_x_2:
[----:B------:R-:W-:Y:S05]  /*0170*/  BSYNC.RECONVERGENT B0 ;  /* 0x0000000000007941 */ /* 0x000fea0003800200 */
.L_x_1:
[----:B------:R-:W-:Y:S01]  /*0180*/  FFMA R7, R2, R2, 1 ;  /* 0x3f80000002077423 */ /* 0x000fe20000000002 */
[----:B------:R-:W-:Y:S03]  /*0190*/  BSSY.RECONVERGENT B0, `(.L_x_3) ;  /* 0x000000d000007945 */ /* 0x000fe60003800200 */
[----:B------:R-:W-:Y:S01]  /*01a0*/  VIADD R2, R7, 0xf3000000 ;  /* 0xf300000007027836 */ /* 0x000fe20000000000 */
[----:B------:R0:W1:Y:S04]  /*01b0*/  MUFU.RSQ R8, R7 ;  /* 0x0000000700087308 */ /* 0x0000680000001400 */
[----:B------:R-:W-:-:S13]  /*01c0*/  ISETP.GT.U32.AND P0, PT, R2, 0x727fffff, PT ;  /* 0x727fffff0200780c */ /* 0x000fda0003f04070 */
[----:B01----:R-:W-:Y:S05]  /*01d0*/  @!P0 BRA `(.L_x_4) ;  /* 0x0000000000108947 */ /* 0x003fea0003800000 */
[----:B------:R-:W-:-:S07]  /*01e0*/  MOV R12, 0x200 ;  /* 0x00000200000c7802 */ /* 0x000fce0000000f00 */
[----:B------:R-:W-:Y:S05]  /*01f0*/  CALL.REL.NOINC `($__internal_0_$__cuda_sm20_sqrt_rn_f32_slowpath) ;  /* 0x0000000000447944 */ /* 0x000fea0003c00000 */
[----:B------:R-:W-:Y:S01]  /*0200*/  IMAD.MOV.U32 R2, RZ, RZ, R7 ;  /* 0x000000ffff027224 */ /* 0x000fe200078e0007 */
[----:B------:R-:W-:Y:S06]  /*0210*/  BRA `(.L_x_5) ;  /* 0x0000000000107947 */ /* 0x000fec0003800000 */
.L_x_4:
[----:B------:R-:W-:Y:S01]  /*0220*/  FMUL.FTZ R2, R7, R8 ;  /* 0x0000000807027220 */ /* 0x000fe20000410000 */
[----:B------:R-:W-:-:S03]  /*0230*/  FMUL.FTZ R8, R8, 0.5 ;  /* 0x3f00000008087820 */ /* 0x000fc60000410000 */
[----:B------:R-:W-:-:S04]  /*0240*/  FFMA R7, -R2, R2, R7 ;  /* 0x0000000202077223 */ /* 0x000fc80000000107 */
[----:B------:R-:W-:-:S07]  /*0250*/  FFMA R2, R7, R8, R2 ;  /* 0x0000000807027223 */ /* 0x000fce0000000002 */
.L_x_5:
[----:B------:R-:W-:Y:S05]  /*0260*/  BSYNC.RECONVERGENT B0 ;  /* 0x0000000000007941 */ /* 0x000fea0003800200 */
.L_x_3:
[----:B------:R-:W0:Y:S01]  /*0270*/  LDC.64 R8, c[0x0][0x388] ;  /* 0x0000e200ff087b82 */ /* 0x000e220000000a00 */
[C---:B------:R-:W-:Y:S01]  /*0280*/  FMNMX R0, R3.reuse, R0, !PT ;  /* 0x0000000003007209 */ /* 0x040fe20007800000 */
[----:B------:R-:W-:Y:S01]  /*0290*/  FADD R5, |R4|, |R5| ;  /* 0x4000000504057221 */ /* 0x000fe20000000200 */
[C---:B------:R-:W-:Y:S01]  /*02a0*/  FMUL R2, R3.reuse, R2 ;  /* 0x0000000203027220 */ /* 0x040fe20000400000 */
[----:B------:R-:W-:Y:S02]  /*02b0*/  FSETP.NEU.AND P1, PT, R3, RZ, PT ;  /* 0x000000ff0300720b */ /* 0x000fe40003f2d000 */
[----:B------:R-:W-:-:S13]  /*02c0*/  FSETP.GT.AND P0, PT, R0, 3.40282346638528859812e+38, PT ;  /* 0x7f7fffff0000780b */ /* 0x000fda0003f04000 */
[----:B------:R-:W-:Y:S01]  /*02d0*/  @!P0 FSEL R5, R5, R2, !P1 ;  /* 0x0000000205058208 */ /* 0x000fe20004800000 */
[----:B0-----:R-:W-:-:S05]  /*02e0*/  IMAD.WIDE R6, R6, 0x4, R8 ;  /* 0x0000000406067825 */ /* 0x001fca00078e0208 */
[----:B------:R-:W-:Y:S01]  /*02f0*/  STG.E desc[UR4][R6.64], R5 ;  /* 0x0000000506007986 */ /* 0x000fe2000c101904 */
[----:B------:R-:W-:Y:S05]  /*0300*/  EXIT ;  /* 0x000000000000794d */ /* 0x000fea0003800000 */
        .weak           $__internal_0_$__cuda_sm20_sqrt_rn_f32_slowpath
        .type           $__internal_0_$__cuda_sm20_sqrt_rn_f32_slowpath,@function
        .size           $__internal_0_$__cuda_sm20_sqrt_rn_f32_slowpath,($__internal_1_$__cuda_sm3x_div_rn_noftz_f32_slowpath - $__internal_0_$__cuda_sm20_sqrt_rn_f32_slowpath)
$__internal_0_$__cuda_sm20_sqrt_rn_f32_slowpath:
[----:B------:R-:W-:-:S13]  /*0310*/  LOP3.LUT P0, RZ, R7, 0x7fffffff, RZ, 0xc0, !PT ;  /* 0x7fffffff07ff7812 */ /* 0x000fda000780c0ff */
[----:B------:R-:W-:Y:S05]  /*0320*/  @!P0 BRA `(.L_x_6) ;  /* 0x0000000000448947 */ /* 0x000fea0003800000 */
[----:B------:R-:W-:Y:S01]  /*0330*/  FSETP.GEU.FTZ.AND P0, PT, R7, RZ, PT ;  /* 0x000000ff0700720b */ /* 0x000fe20003f1e000 */
[----:B------:R-:W-:-:S12]  /*0340*/  IMAD.MOV.U32 R2, RZ, RZ, R7 ;  /* 0x000000ffff027224 */ /* 0x000fd800078e0007 */
[----:B------:R-:W-:Y:S01]  /*0350*/  @!P0 IMAD.MOV.U32 R7, RZ, RZ, 0x7fffffff ;  /* 0x7fffffffff078424 */ /* 0x000fe200078e00ff */
[----:B------:R-:W-:Y:S06]  /*0360*/  @!P0 BRA `(.L_x_6) ;  /* 0x0000000000348947 */ /* 0x000fec0003800000 */
[----:B------:R-:W-:-:S13]  /*0370*/  FSETP.GTU.FTZ.AND P0, PT, |R2|, +INF , PT ;  /* 0x7f8000000200780b */ /* 0x000fda0003f1c200 */
[----:B------:R-:W-:Y:S01]  /*0380*/  @P0 FADD.FTZ R7, R2, 1 ;  /* 0x3f80000002070421 */ /* 0x000fe20000010000 */
[----:B------:R-:W-:Y:S06]  /*0390*/  @P0 BRA `(.L_x_6) ;  /* 0x0000000000280947 */ /* 0x000fec0003800000 */
[----:B------:R-:W-:-:S13]  /*03a0*/  FSETP.NEU.FTZ.AND P0, PT, |R2|, +INF , PT ;  /* 0x7f8000000200780b */ /* 0x000fda0003f1d200 */
[----:B------:R-:W-:-:S04]  /*03b0*/  @P0 FFMA R8, R2, 1.84467440737095516160e+19, RZ ;  /* 0x5f80000002080823 */ /* 0x000fc800000000ff */
[----:B------:R-:W0:Y:S02]  /*03c0*/  @P0 MUFU.RSQ R7, R8 ;  /* 0x0000000800070308 */ /* 0x000e240000001400 */
[----:B0-----:R-:W-:Y:S01]  /*03d0*/  @P0 FMUL.FTZ R9, R8, R7 ;  /* 0x0000000708090220 */ /* 0x001fe20000410000 */
[----:B------:R-:W-:Y:S01]  /*03e0*/  @P0 FMUL.FTZ R11, R7, 0.5 ;  /* 0x3f000000070b0820 */ /* 0x000fe20000410000 */
[----:B------:R-:W-:Y:S02]  /*03f0*/  @!P0 IMAD.MOV.U32 R7, RZ, RZ, R2 ;  /* 0x000000ffff078224 */ /* 0x000fe400078e0002 */
[----:B------:R-:W-:-:S04]  /*0400*/  @P0 FADD.FTZ R10, -R9, -RZ ;  /* 0x800000ff090a0221 */ /* 0x000fc80000010100 */
[----:B------:R-:W-:-:S04]  /*0410*/  @P0 FFMA R10, R9, R10, R8 ;  /* 0x0000000a090a0223 */ /* 0x000fc80000000008 */
[----:B------:R-:W-:-:S04]  /*0420*/  @P0 FFMA R10, R10, R11, R9 ;  /* 0x0000000b0a0a0223 */ /* 0x000fc80000000009 */
[----:B------:R-:W-:-:S07]  /*0430*/  @P0 FMUL.FTZ R7, R10, 2.3283064365386962891e-10 ;  /* 0x2f8000000a070820 */ /* 0x000fce0000410000 */
.L_x_6:
[----:B------:R-:W-:Y:S02]  /*0440*/  IMAD.MOV.U32 R8, RZ, RZ, R12 ;  /* 0x000000ffff087224 */ /* 0x000fe400078e000c */
[----:B------:R-:W-:-:S04]  /*0450*/  IMAD.MOV.U32 R9, RZ, RZ, 0x0 ;  /* 0x00000000ff097424 */ /* 0x000fc800078e00ff */
[----:B------:R-:W-:Y:S05]  /*0460*/  RET.REL.NODEC R8 `(_Z10complexAbsP6float2Pf) ;  /* 0xfffffff808e47950 */ /* 0x000fea0003c3ffff */
        .weak           $__internal_1_$__cuda_sm3x_div_rn_noftz_f32_slowpath
        .type           $__internal_1_$__cuda_sm3x_div_rn_noftz_f32_slowpath,@function
        .size           $__internal_1_$__cuda_sm3x_div_rn_noftz_f32_slowpath,(.L_x_36 - $__internal_1_$__cuda_sm3x_div_rn_noftz_f32_slowpath)
$__internal_1_$__cuda_sm3x_div_rn_noftz_f32_slowpath:
[--C-:B------:R-:W-:Y:S01]  /*0470*/  SHF.R.U32.HI R7, RZ, 0x17, R3.reuse ;  /* 0x00000017ff077819 */ /* 0x100fe20000011603 */
[----:B------:R-:W-:Y:S01]  /*0480*/  BSSY.RECONVERGENT B1, `(.L_x_7) ;  /* 0x0000064000017945 */ /* 0x000fe20003800200 */
[--C-:B------:R-:W-:Y:S01]  /*0490*/  SHF.R.U32.HI R2, RZ, 0x17, R0.reuse ;  /* 0x00000017ff027819 */ /* 0x100fe20000011600 */
[----:B------:R-:W-:Y:S01]  /*04a0*/  IMAD.MOV.U32 R10, RZ, RZ, R0 ;  /* 0x000000ffff0a7224 */ /* 0x000fe200078e0000 */
[----:B------:R-:W-:Y:S01]  /*04b0*/  LOP3.LUT R9, R7, 0xff, RZ, 0xc0, !PT ;  /* 0x000000ff07097812 */ /* 0x000fe200078ec0ff */
[----:B------:R-:W-:Y:S01]  /*04c0*/  IMAD.MOV.U32 R11, RZ, RZ, R3 ;  /* 0x000000ffff0b7224 */ /* 0x000fe200078e0003 */
[----:B------:R-:W-:-:S03]  /*04d0*/  LOP3.LUT R2, R2, 0xff, RZ, 0xc0, !PT ;  /* 0x000000ff02027812 */ /* 0x000fc600078ec0ff */
[----:B------:R-:W-:Y:S02]  /*04e0*/  VIADD R13, R9, 0xffffffff ;  /* 0xffffffff090d7836 */ /* 0x000fe40000000000 */
[----:B------:R-:W-:-:S03]  /*04f0*/  VIADD R12, R2, 0xffffffff ;  /* 0xffffffff020c7836 */ /* 0x000fc60000000000 */
[----:B------:R-:W-:-:S04]  /*0500*/  ISETP.GT.U32.AND P0, PT, R13, 0xfd, PT ;  /* 0x000000fd0d00780c */ /* 0x000fc80003f04070 */
[----:B------:R-:W-:-:S13]  /*0510*/  ISETP.GT.U32.OR P0, PT, R12, 0xfd, P0 ;  /* 0x000000fd0c00780c */ /* 0x000fda0000704470 */
[----:B------:R-:W-:Y:S01]  /*0520*/  @!P0 IMAD.MOV.U32 R7, RZ, RZ, RZ ;  /* 0x000000ffff078224 */ /* 0x000fe200078e00ff */
[----:B------:R-:W-:Y:S06]  /*0530*/  @!P0 BRA `(.L_x_8) ;  /* 0x00000000005c8947 */ /* 0x000fec0003800000 */
[----:B------:R-:W-:Y:S02]  /*0540*/  FSETP.GTU.FTZ.AND P0, PT, |R0|, +INF , PT ;  /* 0x7f8000000000780b */ /* 0x000fe40003f1c200 */
[----:B------:R-:W-:-:S04]  /*0550*/  FSETP.GTU.FTZ.AND P1, PT, |R3|, +INF , PT ;  /* 0x7f8000000300780b */ /* 0x000fc80003f3c200 */
[----:B------:R-:W-:-:S13]  /*0560*/  PLOP3.LUT P0, PT, P0, P1, PT, 0xf8, 0x8f ;  /* 0x00000000008f781c */ /* 0x000fda0000703f70 */
[----:B------:R-:W-:Y:S05]  /*0570*/  @P0 BRA `(.L_x_9) ;  /* 0x00000004004c0947 */ /* 0x000fea0003800000 */
[----:B------:R-:W-:-:S13]  /*0580*/  LOP3.LUT P0, RZ, R11, 0x7fffffff, R10, 0xc8, !PT ;  /* 0x7fffffff0bff7812 */ /* 0x000fda000780c80a */
[----:B------:R-:W-:Y:S05]  /*0590*/  @!P0 BRA `(.L_x_10) ;  /* 0x00000004003c8947 */ /* 0x000fea0003800000 */
[C---:B------:R-:W-:Y:S02]  /*05a0*/  FSETP.NEU.FTZ.AND P2, PT, |R0|.reuse, +INF , PT ;  /* 0x7f8000000000780b */ /* 0x040fe40003f5d200 */
[----:B------:R-:W-:Y:S02]  /*05b0*/  FSETP.NEU.FTZ.AND P1, PT, |R3|, +INF , PT ;  /* 0x7f8000000300780b */ /* 0x000fe40003f3d200 */
[----:B------:R-:W-:-:S11]  /*05c0*/  FSETP.NEU.FTZ.AND P0, PT, |R0|, +INF , PT ;  /* 0x7f8000000000780b */ /* 0x000fd60003f1d200 */
[----:B------:R-:W-:Y:S05]  /*05d0*/  @!P1 BRA !P2, `(.L_x_10) ;  /* 0x00000004002c9947 */ /* 0x000fea0005000000 */
[----:B------:R-:W-:-:S04]  /*05e0*/  LOP3.LUT P2, RZ, R10, 0x7fffffff, RZ, 0xc0, !PT ;  /* 0x7fffffff0aff7812 */ /* 0x000fc8000784c0ff */
[----:B------:R-:W-:-:S13]  /*05f0*/  PLOP3.LUT P1, PT, P1, P2, PT, 0x2f, 0xf2 ;  /* 0x0000000000f2781c */ /* 0x000fda0000f24577 */
[----:B------:R-:W-:Y:S05]  /*0600*/  @P1 BRA `(.L_x_11) ;  /* 0x0000000400181947 */ /* 0x000fea0003800000 */
[----:B------:R-:W-:-:S04]  /*0610*/  LOP3.LUT P1, RZ, R11, 0x7fffffff, RZ, 0xc0, !PT ;  /* 0x7fffffff0bff7812 */ /* 0x000fc8000782c0ff */
[----:B------:R-:W-:-:S13]  /*0620*/  PLOP3.LUT P0, PT, P0, P1, PT, 0x2f, 0xf2 ;  /* 0x0000000000f2781c */ /* 0x000fda0000702577 */
[----:B------:R-:W-:Y:S05]  /*0630*/  @P0 BRA `(.L_x_12) ;  /* 0x0000000400000947 */ /* 0x000fea0003800000 */
[----:B------:R-:W-:Y:S02]  /*0640*/  ISETP.GE.AND P0, PT, R12, RZ, PT ;  /* 0x000000ff0c00720c */ /* 0x000fe40003f06270 */
[----:B------:R-:W-:-:S11]  /*0650*/  ISETP.GE.AND P1, PT, R13, RZ, PT ;  /* 0x000000ff0d00720c */ /* 0x000fd60003f26270 */
[----:B------:R-:W-:Y:S01]  /*0660*/  @P0 MOV R7, RZ ;  /* 0x000000ff00070202 */ /* 0x000fe20000000f00 */
[----:B------:R-:W-:Y:S02]  /*0670*/  @!P0 IMAD.MOV.U32 R7, RZ, RZ, -0x40 ;  /* 0xffffffc0ff078424 */ /* 0x000fe400078e00ff */
[----:B------:R-:W-:Y:S01]  /*0680*/  @!P0 FFMA R10, R0, 1.84467440737095516160e+19, RZ ;  /* 0x5f800000000a8823 */ /* 0x000fe200000000ff */
[----:B------:R-:W-:Y:S01]  /*0690*/  @!P1 FFMA R11, R3, 1.84467440737095516160e+19, RZ ;  /* 0x5f800000030b9823 */ /* 0x000fe200000000ff */
[----:B------:R-:W-:-:S07]  /*06a0*/  @!P1 VIADD R7, R7, 0x40 ;  /* 0x0000004007079836 */ /* 0x000fce0000000000 */
.L_x_8:
[----:B------:R-:W-:Y:S01]  /*06b0*/  LEA R12, R9, 0xc0800000, 0x17 ;  /* 0xc0800000090c7811 */ /* 0x000fe200078eb8ff */
[----:B------:R-:W-:Y:S04]  /*06c0*/  BSSY.RECONVERGENT B2, `(.L_x_13) ;  /* 0x0000036000027945 */ /* 0x000fe80003800200 */
[----:B------:R-:W-:Y:S02]  /*06d0*/  IMAD.IADD R12, R11, 0x1, -R12 ;  /* 0x000000010b0c7824 */ /* 0x000fe400078e0a0c */
[----:B------:R-:W-:Y:S02]  /*06e0*/  VIADD R11, R2, 0xffffff81 ;  /* 0xffffff81020b7836 */ /* 0x000fe40000000000 */
[----:B------:R-:W0:Y:S01]  /*06f0*/  MUFU.RCP R13, R12 ;  /* 0x0000000c000d7308 */ /* 0x000e220000001000 */
[----:B------:R-:W-:Y:S01]  /*0700*/  FADD.FTZ R15, -R12, -RZ ;  /* 0x800000ff0c0f7221 */ /* 0x000fe20000010100 */
[----:B------:R-:W-:-:S03]  /*0710*/  IMAD R2, R11, -0x800000, R10 ;  /* 0xff8000000b027824 */ /* 0x000fc600078e020a */
[----:B0-----:R-:W-:-:S04]  /*0720*/  FFMA R14, R13, R15, 1 ;  /* 0x3f8000000d0e7423 */ /* 0x001fc8000000000f */
[----:B------:R-:W-:-:S04]  /*0730*/  FFMA R17, R13, R14, R13 ;  /* 0x0000000e0d117223 */ /* 0x000fc8000000000d */
[----:B------:R-:W-:-:S04]  /*0740*/  FFMA R10, R2, R17, RZ ;  /* 0x00000011020a7223 */ /* 0x000fc800000000ff */
[----:B------:R-:W-:-:S04]  /*0750*/  FFMA R13, R15, R10, R2 ;  /* 0x0000000a0f0d7223 */ /* 0x000fc80000000002 */
[----:B------:R-:W-:Y:S01]  /*0760*/  FFMA R14, R17, R13, R10 ;  /* 0x0000000d110e7223 */ /* 0x000fe2000000000a */
[----:B------:R-:W-:-:S03]  /*0770*/  IADD3 R10, PT, PT, R11, 0x7f, -R9 ;  /* 0x0000007f0b0a7810 */ /* 0x000fc60007ffe809 */
[----:B------:R-:W-:Y:S02]  /*0780*/  FFMA R15, R15, R14, R2 ;  /* 0x0000000e0f0f7223 */ /* 0x000fe40000000002 */
[----:B------:R-:W-:Y:S02]  /*0790*/  IMAD.IADD R10, R10, 0x1, R7 ;  /* 0x000000010a0a7824 */ /* 0x000fe400078e0207 */
[----:B------:R-:W-:-:S05]  /*07a0*/  FFMA R2, R17, R15, R14 ;  /* 0x0000000f11027223 */ /* 0x000fca000000000e */
[----:B------:R-:W-:-:S04]  /*07b0*/  SHF.R.U32.HI R9, RZ, 0x17, R2 ;  /* 0x00000017ff097819 */ /* 0x000fc80000011602 */
[----:B------:R-:W-:-:S05]  /*07c0*/  LOP3.LUT R9, R9, 0xff, RZ, 0xc0, !PT ;  /* 0x000000ff09097812 */ /* 0x000fca00078ec0ff */
[----:B------:R-:W-:-:S05]  /*07d0*/  IMAD.IADD R11, R9, 0x1, R10 ;  /* 0x00000001090b7824 */ /* 0x000fca00078e020a */
[----:B------:R-:W-:-:S04]  /*07e0*/  IADD3 R7, PT, PT, R11, -0x1, RZ ;  /* 0xffffffff0b077810 */ /* 0x000fc80007ffe0ff */
[----:B------:R-:W-:-:S13]  /*07f0*/  ISETP.GE.U32.AND P0, PT, R7, 0xfe, PT ;  /* 0x000000fe0700780c */ /* 0x000fda0003f06070 */
[----:B------:R-:W-:Y:S05]  /*0800*/  @!P0 BRA `(.L_x_14) ;  /* 0x0000000000808947 */ /* 0x000fea0003800000 */
[----:B------:R-:W-:-:S13]  /*0810*/  ISETP.GT.AND P0, PT, R11, 0xfe, PT ;  /* 0x000000fe0b00780c */ /* 0x000fda0003f04270 */
[----:B------:R-:W-:Y:S05]  /*0820*/  @P0 BRA `(.L_x_15) ;  /* 0x00000000006c0947 */ /* 0x000fea0003800000 */
[----:B------:R-:W-:-:S13]  /*0830*/  ISETP.GE.AND P0, PT, R11, 0x1, PT ;  /* 0x000000010b00780c */ /* 0x000fda0003f06270 */
[----:B------:R-:W-:Y:S05]  /*0840*/  @P0 BRA `(.L_x_16) ;  /* 0x0000000000740947 */ /* 0x000fea0003800000 */
[----:B------:R-:W-:Y:S02]  /*0850*/  ISETP.GE.AND P0, PT, R11, -0x18, PT ;  /* 0xffffffe80b00780c */ /* 0x000fe40003f06270 */
[----:B------:R-:W-:-:S11]  /*0860*/  LOP3.LUT R2, R2, 0x80000000, RZ, 0xc0, !PT ;  /* 0x8000000002027812 */ /* 0x000fd600078ec0ff */
[----:B------:R-:W-:Y:S05]  /*0870*/  @!P0 BRA `(.L_x_16) ;  /* 0x0000000000688947 */ /* 0x000fea0003800000 */
[-CC-:B------:R-:W-:Y:S01]  /*0880*/  FFMA.RZ R7, R17, R15.reuse, R14.reuse ;  /* 0x0000000f11077223 */ /* 0x180fe2000000c00e */
[----:B------:R-:W-:Y:S02]  /*0890*/  VIADD R12, R11, 0x20 ;  /* 0x000000200b0c7836 */ /* 0x000fe40000000000 */
[-CC-:B------:R-:W-:Y:S01]  /*08a0*/  FFMA.RM R10, R17, R15.reuse, R14.reuse ;  /* 0x0000000f110a7223 */ /* 0x180fe2000000400e */
[----:B------:R-:W-:Y:S02]  /*08b0*/  ISETP.NE.AND P2, PT, R11, RZ, PT ;  /* 0x000000ff0b00720c */ /* 0x000fe40003f45270 */
[----:B------:R-:W-:Y:S01]  /*08c0*/  LOP3.LUT R9, R7, 0x7fffff, RZ, 0xc0, !PT ;  /* 0x007fffff07097812 */ /* 0x000fe200078ec0ff */
[----:B------:R-:W-:Y:S01]  /*08d0*/  FFMA.RP R7, R17, R15, R14 ;  /* 0x0000000f11077223 */ /* 0x000fe2000000800e */
[----:B------:R-:W-:Y:S01]  /*08e0*/  ISETP.NE.AND P1, PT, R11, RZ, PT ;  /* 0x000000ff0b00720c */ /* 0x000fe20003f25270 */
[----:B------:R-:W-:Y:S01]  /*08f0*/  IMAD.MOV R11, RZ, RZ, -R11 ;  /* 0x000000ffff0b7224 */ /* 0x000fe200078e0a0b */
[----:B------:R-:W-:-:S02]  /*0900*/  LOP3.LUT R9, R9, 0x800000, RZ, 0xfc, !PT ;  /* 0x0080000009097812 */ /* 0x000fc400078efcff */
[----:B------:R-:W-:Y:S02]  /*0910*/  FSETP.NEU.FTZ.AND P0, PT, R7, R10, PT ;  /* 0x0000000a0700720b */ /* 0x000fe40003f1d000 */
[----:B------:R-:W-:Y:S02]  /*0920*/  SHF.L.U32 R12, R9, R12, RZ ;  /* 0x0000000c090c7219 */ /* 0x000fe400000006ff */
[----:B------:R-:W-:Y:S02]  /*0930*/  SEL R10, R11, RZ, P2 ;  /* 0x000000ff0b0a7207 */ /* 0x000fe40001000000 */
[----:B------:R-:W-:Y:S02]  /*0940*/  ISETP.NE.AND P1, PT, R12, RZ, P1 ;  /* 0x000000ff0c00720c */ /* 0x000fe40000f25270 */
[----:B------:R-:W-:Y:S02]  /*0950*/  SHF.R.U32.HI R10, RZ, R10, R9 ;  /* 0x0000000aff0a7219 */ /* 0x000fe40000011609 */
[----:B------:R-:W-:-:S02]  /*0960*/  PLOP3.LUT P0, PT, P0, P1, PT, 0xf8, 0x8f ;  /* 0x00000000008f781c */ /* 0x000fc40000703f70 */
[----:B------:R-:W-:Y:S02]  /*0970*/  SHF.R.U32.HI R12, RZ, 0x1, R10 ;  /* 0x00000001ff0c7819 */ /* 0x000fe4000001160a */
[----:B------:R-:W-:-:S04]  /*0980*/  SEL R7, RZ, 0x1, !P0 ;  /* 0x00000001ff077807 */ /* 0x000fc80004000000 */
[----:B------:R-:W-:-:S04]  /*0990*/  LOP3.LUT R7, R7, 0x1, R12, 0xf8, !PT ;  /* 0x0000000107077812 */ /* 0x000fc800078ef80c */
[----:B------:R-:W-:-:S05]  /*09a0*/  LOP3.LUT R7, R7, R10, RZ, 0xc0, !PT ;  /* 0x0000000a07077212 */ /* 0x000fca00078ec0ff */
[----:B------:R-:W-:-:S05]  /*09b0*/  IMAD.IADD R7, R12, 0x1, R7 ;  /* 0x000000010c077824 */ /* 0x000fca00078e0207 */
[----:B------:R-:W-:Y:S01]  /*09c0*/  LOP3.LUT R2, R7, R2, RZ, 0xfc, !PT ;  /* 0x0000000207027212 */ /* 0x000fe200078efcff */
[----:B------:R-:W-:Y:S06]  /*09d0*/  BRA `(.L_x_16) ;  /* 0x0000000000107947 */ /* 0x000fec0003800000 */
.L_x_15:
[----:B------:R-:W-:-:S04]  /*09e0*/  LOP3.LUT R2, R2, 0x80000000, RZ, 0xc0, !PT ;  /* 0x8000000002027812 */ /* 0x000fc800078ec0ff */
[----:B------:R-:W-:Y:S01]  /*09f0*/  LOP3.LUT R2, R2, 0x7f800000, RZ, 0xfc, !PT ;  /* 0x7f80000002027812 */ /* 0x000fe200078efcff */
[----:B------:R-:W-:Y:S06]  /*0a00*/  BRA `(.L_x_16) ;  /* 0x0000000000047947 */ /* 0x000fec0003800000 */
.L_x_14:
[----:B------:R-:W-:-:S07]  /*0a10*/  IMAD R2, R10, 0x800000, R2 ;  /* 0x008000000a027824 */ /* 0x000fce00078e0202 */
.L_x_16:
[----:B------:R-:W-:Y:S05]  /*0a20*/  BSYNC.RECONVERGENT B2 ;  /* 0x0000000000027941 */ /* 0x000fea0003800200 */
.L_x_13:
[----:B------:R-:W-:Y:S05]  /*0a30*/  BRA `(.L_x_17) ;  /* 0x0000000000207947 */ /* 0x000fea0003800000 */
.L_x_12:
[----:B------:R-:W-:-:S04]  /*0a40*/  LOP3.LUT R2, R11, 0x80000000, R10, 0x48, !PT ;  /* 0x800000000b027812 */ /* 0x000fc800078e480a */
[----:B------:R-:W-:Y:S01]  /*0a50*/  LOP3.LUT R2, R2, 0x7f800000, RZ, 0xfc, !PT ;  /* 0x7f80000002027812 */ /* 0x000fe200078efcff */
[----:B------:R-:W-:Y:S06]  /*0a60*/  BRA `(.L_x_17) ;  /* 0x0000000000147947 */ /* 0x000fec0003800000 */
.L_x_11:
[----:B------:R-:W-:Y:S01]  /*0a70*/  LOP3.LUT R2, R11, 0x80000000, R10, 0x48, !PT ;  /* 0x800000000b027812 */ /* 0x000fe200078e480a */
[----:B------:R-:W-:Y:S06]  /*0a80*/  BRA `(.L_x_17) ;  /* 0x00000000000c7947 */ /* 0x000fec0003800000 */
.L_x_10:
[----:B------:R-:W0:Y:S01]  /*0a90*/  MUFU.RSQ R2, -QNAN ;  /* 0xffc0000000027908 */ /* 0x000e220000001400 */
[----:B------:R-:W-:Y:S05]  /*0aa0*/  BRA `(.L_x_17) ;  /* 0x0000000000047947 */ /* 0x000fea0003800000 */
.L_x_9:
[----:B------:R-:W-:-:S07]  /*0ab0*/  FADD.FTZ R2, R0, R3 ;  /* 0x0000000300027221 */ /* 0x000fce0000010000 */
.L_x_17:
[----:B------:R-:W-:Y:S05]  /*0ac0*/  BSYNC.RECONVERGENT B1 ;  /* 0x0000000000017941 */ /* 0x000fea0003800200 */
.L_x_7:
[----:B------:R-:W-:-:S04]  /*0ad0*/  IMAD.MOV.U32 R9, RZ, RZ, 0x0 ;  /* 0x00000000ff097424 */ /* 0x000fc800078e00ff */
[----:B0-----:R-:W-:Y:S05]  /*0ae0*/  RET.REL.NODEC R8 `(_Z10complexAbsP6float2Pf) ;  /* 0xfffffff408447950 */ /* 0x001fea0003c3ffff */
.L_x_18:
        /* <DEDUP_REMOVED lines=9> */
.L_x_36:


//--------------------- .text._Z7fftNormP6float2i --------------------------
	.section	.text._Z7fftNormP6float2i,"ax",@progbits
	.align	128
        .global         _Z7fftNormP6float2i
        .type           _Z7fftNormP6float2i,@function
        .size           _Z7fftNormP6float2i,(.L_x_37 - _Z7fftNormP6float2i)
        .other          _Z7fftNormP6float2i,@"STO_CUDA_ENTRY STV_DEFAULT"
_Z7fftNormP6float2i:
.text._Z7fftNormP6float2i:
[----:B------:R-:W-:Y:S01]  /*0000*/  LDC R1, c[0x0][0x37c] ;  /* 0x0000df00ff017b82 */ /* 0x000fe20000000800 */
[----:B------:R-:W0:Y:S07]  /*0010*/  S2R R3, SR_CTAID.X ;  /* 0x0000000000037919 */ /* 0x000e2e0000002500 */
[----:B------:R-:W1:Y:S01]  /*0020*/  LDC.64 R6, c[0x0][0x380] ;  /* 0x0000e000ff067b82 */ /* 0x000e620000000a00 */
[----:B------:R-:W0:Y:S01]  /*0030*/  LDCU UR6, c[0x0][0x360] ;  /* 0x00006c00ff0677ac */ /* 0x000e220008000800 */
[----:B------:R-:W0:Y:S01]  /*0040*/  S2R R0, SR_TID.X ;  /* 0x0000000000007919 */ /* 0x000e220000002100 */
[----:B------:R-:W2:Y:S01]  /*0050*/  LDCU.64 UR4, c[0x0][0x358] ;  /* 0x00006b00ff0477ac */ /* 0x000ea20008000a00 */
[----:B0-----:R-:W-:Y:S01]  /*0060*/  IMAD R3, R3, UR6, R0 ;  /* 0x0000000603037c24 */ /* 0x001fe2000f8e0200 */
[----:B------:R-:W0:Y:S03]  /*0070*/  LDCU UR6, c[0x0][0x388] ;  /* 0x00007100ff0677ac */ /* 0x000e260008000800 */
[----:B-1----:R-:W-:-:S05]  /*0080*/  IMAD.WIDE R6, R3, 0x8, R6 ;  /* 0x0000000803067825 */ /* 0x002fca00078e0206 */
[----:B--2---:R-:W2:Y:S01]  /*0090*/  LDG.E.64 R2, desc[UR4][R6.64] ;  /* 0x0000000406027981 */ /* 0x004ea2000c1e1b00 */
[----:B------:R-:W-:Y:S01]  /*00a0*/  BSSY.RECONVERGENT B0, `(.L_x_19) ;  /* 0x000000e000007945 */ /* 0x000fe20003800200 */
[----:B0-----:R-:W-:-:S04]  /*00b0*/  I2FP.F32.S32 R8, UR6 ;  /* 0x0000000600087c45 */ /* 0x001fc80008201400 */
[----:B------:R-:W0:Y:S02]  /*00c0*/  MUFU.RCP R5, R8 ;  /* 0x0000000800057308 */ /* 0x000e240000001000 */
[----:B0-----:R-:W-:-:S04]  /*00d0*/  FFMA R0, -R8, R5, 1 ;  /* 0x3f80000008007423 */ /* 0x001fc80000000105 */
[----:B------:R-:W-:Y:S02]  /*00e0*/  FFMA R5, R5, R0, R5 ;  /* 0x0000000005057223 */ /* 0x000fe40000000005 */
[----:B--2---:R-:W0:Y:S02]  /*00f0*/  FCHK P0, R2, R8 ;  /* 0x0000000802007302 */ /* 0x004e240000000000 */
[----:B------:R-:W-:-:S04]  /*0100*/  FFMA R4, R2, R5, RZ ;  /* 0x0000000502047223 */ /* 0x000fc800000000ff */
[----:B------:R-:W-:-:S04]  /*0110*/  FFMA R0, -R8, R4, R2 ;  /* 0x0000000408007223 */ /* 0x000fc80000000102 */
[----:B------:R-:W-:Y:S01]  /*0120*/  FFMA R4, R5, R0, R4 ;  /* 0x0000000005047223 */ /* 0x000fe20000000004 */
[----:B0-----:R-:W-:Y:S06]  /*0130*/  @!P0 BRA `(.L_x_20) ;  /* 0x0000000000108947 */ /* 0x001fec0003800000 */
[----:B------:R-:W-:Y:S01]  /*0140*/  IMAD.MOV.U32 R5, RZ, RZ, R8 ;  /* 0x000000ffff057224 */ /* 0x000fe200078e0008 */
[----:B------:R-:W-:-:S07]  /*0150*/  MOV R10, 0x170 ;  /* 0x00000170000a7802 */ /* 0x000fce0000000f00 */
[----:B------:R-:W-:Y:S05]  /*0160*/  CALL.REL.NOINC `($__internal_2_$__cuda_sm3x_div_rn_noftz_f32_slowpath) ;  /* 0x00000000004c7944 */ /* 0x000fea0003c00000 */
[----:B------:R-:W-:-:S07]  /*0170*/  IMAD.MOV.U32 R4, RZ, RZ, R0 ;  /* 0x000000ffff047224 */ /* 0x000fce00078e0000 */
.L_x_20:
[----:B------:R-:W-:Y:S05]  /*0180*/  BSYNC.RECONVERGENT B0 ;  /* 0x0000000000007941 */ /* 0x000fea0003800200 */
.L_x_19:
[----:B------:R-:W0:Y:S01]  /*0190*/  MUFU.RCP R5, R8 ;  /* 0x0000000800057308 */ /* 0x000e220000001000 */
[----:B------:R-:W-:Y:S07]  /*01a0*/  BSSY.RECONVERGENT B0, `(.L_x_21) ;  /* 0x000000d000007945 */ /* 0x000fee0003800200 */
[----:B------:R-:W1:Y:S01]  /*01b0*/  FCHK P0, R3, R8 ;  /* 0x0000000803007302 */ /* 0x000e620000000000 */
[----:B0-----:R-:W-:-:S04]  /*01c0*/  FFMA R0, -R8, R5, 1 ;  /* 0x3f80000008007423 */ /* 0x001fc80000000105 */
[----:B------:R-:W-:-:S04]  /*01d0*/  FFMA R2, R5, R0, R5 ;  /* 0x0000000005027223 */ /* 0x000fc80000000005 */
[----:B------:R-:W-:-:S04]  /*01e0*/  FFMA R5, R3, R2, RZ ;  /* 0x0000000203057223 */ /* 0x000fc800000000ff */
[----:B------:R-:W-:-:S04]  /*01f0*/  FFMA R0, -R8, R5, R3 ;  /* 0x0000000508007223 */ /* 0x000fc80000000103 */
[----:B------:R-:W-:Y:S01]  /*0200*/  FFMA R5, R2, R0, R5 ;  /* 0x0000000002057223 */ /* 0x000fe20000000005 */
[----:B-1----:R-:W-:Y:S06]  /*0210*/  @!P0 BRA `(.L_x_22) ;  /* 0x0000000000148947 */ /* 0x002fec0003800000 */
[----:B------:R-:W-:Y:S01]  /*0220*/  IMAD.MOV.U32 R2, RZ, RZ, R3 ;  /* 0x000000ffff027224 */ /* 0x000fe200078e0003 */
[----:B------:R-:W-:Y:S01]  /*0230*/  MOV R10, 0x260 ;  /* 0x00000260000a7802 */ /* 0x000fe20000000f00 */
[----:B------:R-:W-:-:S07]  /*0240*/  IMAD.MOV.U32 R5, RZ, RZ, R8 ;  /* 0x000000ffff057224 */ /* 0x000fce00078e0008 */
[----:B------:R-:W-:Y:S05]  /*0250*/  CALL.REL.NOINC `($__internal_2_$__cuda_sm3x_div_rn_noftz_f32_slowpath) ;  /* 0x0000000000107944 */ /* 0x000fea0003c00000 */
[----:B------:R-:W-:-:S07]  /*0260*/  IMAD.MOV.U32 R5, RZ, RZ, R0 ;  /* 0x000000ffff057224 */ /* 0x000fce00078e0000 */
.L_x_22:
[----:B------:R-:W-:Y:S05]  /*0270*/  BSYNC.RECONVERGENT B0 ;  /* 0x0000000000007941 */ /* 0x000fea0003800200 */
.L_x_21:
[----:B------:R-:W-:Y:S01]  /*0280*/  STG.E.64 desc[UR4][R6.64], R4 ;  /* 0x0000000406007986 */ /* 0x000fe2000c101b04 */
[----:B------:R-:W-:Y:S05]  /*0290*/  EXIT ;  /* 0x000000000000794d */ /* 0x000fea0003800000 */
        .weak           $__internal_2_$__cuda_sm3x_div_rn_noftz_f32_slowpath
        .type           $__internal_2_$__cuda_sm3x_div_rn_noftz_f32_slowpath,@function
        .size           $__internal_2_$__cuda_sm3x_div_rn_noftz_f32_slowpath,(.L_x_37 - $__internal_2_$__cuda_sm3x_div_rn_noftz_f32_slowpath)
$__internal_2_$__cuda_sm3x_div_rn_noftz_f32_slowpath:
[----:B------:R-:W-:Y:S01]  /*02a0*/  SHF.R.U32.HI R9, RZ, 0x17, R5 ;  /* 0x00000017ff097819 */ /* 0x000fe20000011605 */
[----:B------:R-:W-:Y:S01]  /*02b0*/  BSSY.RECONVERGENT B1, `(.L_x_23) ;  /* 0x0000062000017945 */ /* 0x000fe20003800200 */
[----:B------:R-:W-:Y:S02]  /*02c0*/  SHF.R.U32.HI R0, RZ, 0x17, R2 ;  /* 0x00000017ff007819 */ /* 0x000fe40000011602 */
[----:B------:R-:W-:Y:S02]  /*02d0*/  LOP3.LUT R16, R9, 0xff, RZ, 0xc0, !PT ;  /* 0x000000ff09107812 */ /* 0x000fe400078ec0ff */
        /* <DEDUP_REMOVED lines=25> */
[----:B------:R-:W-:Y:S02]  /*0470*/  @P0 IMAD.MOV.U32 R9, RZ, RZ, RZ ;  /* 0x000000ffff090224 */ /* 0x000fe400078e00ff */
[----:B------:R-:W-:Y:S01]  /*0480*/  @!P0 FFMA R2, R2, 1.84467440737095516160e+19, RZ ;  /* 0x5f80000002028823 */ /* 0x000fe200000000ff */
[----:B------:R-:W-:Y:S02]  /*0490*/  @!P0 IMAD.MOV.U32 R9, RZ, RZ, -0x40 ;  /* 0xffffffc0ff098424 */ /* 0x000fe400078e00ff */
[----:B------:R-:W-:Y:S02]  /*04a0*/  @!P1 FFMA R5, R5, 1.84467440737095516160e+19, RZ ;  /* 0x5f80000005059823 */ /* 0x000fe400000000ff */
[----:B------:R-:W-:-:S07]  /*04b0*/  @!P1 VIADD R9, R9, 0x40 ;  /* 0x0000004009099836 */ /* 0x000fce0000000000 */
.L_x_24:
        /* <DEDUP_REMOVED lines=8> */
[----:B------:R-:W-:Y:S01]  /*0540*/  FFMA R17, R12, R15, R12 ;  /* 0x0000000f0c117223 */ /* 0x000fe2000000000c */
[----:B------:R-:W-:-:S03]  /*0550*/  IADD3 R12, PT, PT, R5, 0x7f, -R16 ;  /* 0x0000007f050c7810 */ /* 0x000fc60007ffe810 */
[----:B------:R-:W-:Y:S02]  /*0560*/  FFMA R2, R0, R17, RZ ;  /* 0x0000001100027223 */ /* 0x000fe400000000ff */
[----:B------:R-:W-:Y:S02]  /*0570*/  IMAD.IADD R9, R12, 0x1, R9 ;  /* 0x000000010c097824 */ /* 0x000fe400078e0209 */
[----:B------:R-:W-:-:S04]  /*0580*/  FFMA R15, R13, R2, R0 ;  /* 0x000000020d0f7223 */ /* 0x000fc80000000000 */
[----:B------:R-:W-:-:S04]  /*0590*/  FFMA R14, R17, R15, R2 ;  /* 0x0000000f110e7223 */ /* 0x000fc80000000002 */
[----:B------:R-:W-:-:S04]  /*05a0*/  FFMA R13, R13, R14, R0 ;  /* 0x0000000e0d0d7223 */ /* 0x000fc80000000000 */
[----:B------:R-:W-:-:S05]  /*05b0*/  FFMA R0, R17, R13, R14 ;  /* 0x0000000d11007223 */ /* 0x000fca000000000e */
[----:B------:R-:W-:-:S04]  /*05c0*/  SHF.R.U32.HI R2, RZ, 0x17, R0 ;  /* 0x00000017ff027819 */ /* 0x000fc80000011600 */
[----:B------:R-:W-:-:S05]  /*05d0*/  LOP3.LUT R2, R2, 0xff, RZ, 0xc0, !PT ;  /* 0x000000ff02027812 */ /* 0x000fca00078ec0ff */
[----:B------:R-:W-:-:S04]  /*05e0*/  IMAD.IADD R11, R2, 0x1, R9 ;  /* 0x00000001020b7824 */ /* 0x000fc800078e0209 */
[----:B------:R-:W-:-:S05]  /*05f0*/  VIADD R2, R11, 0xffffffff ;  /* 0xffffffff0b027836 */ /* 0x000fca0000000000 */
        /* <DEDUP_REMOVED lines=31> */
.L_x_31:
[----:B------:R-:W-:-:S04]  /*07f0*/  LOP3.LUT R0, R0, 0x80000000, RZ, 0xc0, !PT ;  /* 0x8000000000007812 */ /* 0x000fc800078ec0ff */
[----:B------:R-:W-:Y:S01]  /*0800*/  LOP3.LUT R0, R0, 0x7f800000, RZ, 0xfc, !PT ;  /* 0x7f80000000007812 */ /* 0x000fe200078efcff */
[----:B------:R-:W-:Y:S06]  /*0810*/  BRA `(.L_x_32) ;  /* 0x0000000000047947 */ /* 0x000fec0003800000 */
.L_x_30:
[----:B------:R-:W-:-:S07]  /*0820*/  IMAD R0, R9, 0x800000, R0 ;  /* 0x0080000009007824 */ /* 0x000fce00078e0200 */
.L_x_32:
[----:B------:R-:W-:Y:S05]  /*0830*/  BSYNC.RECONVERGENT B2 ;  /* 0x0000000000027941 */ /* 0x000fea0003800200 */
.L_x_29:
[----:B------:R-:W-:Y:S05]  /*0840*/  BRA `(.L_x_33) ;  /* 0x0000000000207947 */ /* 0x000fea0003800000 */
.L_x_28:
[----:B------:R-:W-:-:S04]  /*0850*/  LOP3.LUT R0, R5, 0x80000000, R2, 0x48, !PT ;  /* 0x8000000005007812 */ /* 0x000fc800078e4802 */
[----:B------:R-:W-:Y:S01]  /*0860*/  LOP3.LUT R0, R0, 0x7f800000, RZ, 0xfc, !PT ;  /* 0x7f80000000007812 */ /* 0x000fe200078efcff */
[----:B------:R-:W-:Y:S06]  /*0870*/  BRA `(.L_x_33) ;  /* 0x0000000000147947 */ /* 0x000fec0003800000 */
.L_x_27:
[----:B------:R-:W-:Y:S01]  /*0880*/  LOP3.LUT R0, R5, 0x80000000, R2, 0x48, !PT ;  /* 0x8000000005007812 */ /* 0x000fe200078e4802 */
[----:B------:R-:W-:Y:S06]  /*0890*/  BRA `(.L_x_33) ;  /* 0x00000000000c7947 */ /* 0x000fec0003800000 */
.L_x_26:
[----:B------:R-:W0:Y:S01]  /*08a0*/  MUFU.RSQ R0, -QNAN ;  /* 0xffc0000000007908 */ /* 0x000e220000001400 */
[----:B------:R-:W-:Y:S05]  /*08b0*/  BRA `(.L_x_33) ;  /* 0x0000000000047947 */ /* 0x000fea0003800000 */
.L_x_25:
[----:B------:R-:W-:-:S07]  /*08c0*/  FADD.FTZ R0, R2, R5 ;  /* 0x0000000502007221 */ /* 0x000fce0000010000 */
.L_x_33:
[----:B------:R-:W-:Y:S05]  /*08d0*/  BSYNC.RECONVERGENT B1 ;  /* 0x0000000000017941 */ /* 0x000fea0003800200 */
.L_x_23:
[----:B------:R-:W-:-:S04]  /*08e0*/  IMAD.MOV.U32 R11, RZ, RZ, 0x0 ;  /* 0x00000000ff0b7424 */ /* 0x000fc800078e00ff */
[----:B0-----:R-:W-:Y:S05]  /*08f0*/  RET.REL.NODEC R10 `(_Z7fftNormP6float2i) ;  /* 0xfffffff40ac07950 */ /* 0x001fea0003c3ffff */
.L_x_34:
        /* <DEDUP_REMOVED lines=16> */
.L_x_37:


//--------------------- .nv.shared.reserved.0     --------------------------
	.section	.nv.shared.reserved.0,"aw",@nobits
	.weak		__nv_reservedSMEM_offset_0_alias
	.size		__nv_reservedSMEM_offset_0_alias, 0, 64
	.other		__nv_reservedSMEM_offset_0_alias,@"STO_CUDA_RESERVED_SHARED STV_DEFAULT"
__nv_reservedSMEM_offset_0_alias:
	.zero		0
	.zero		64


//--------------------- .nv.constant0._Z15complexConjUtilP6float2S0_ --------------------------
	.section	.nv.constant0._Z15complexConjUtilP6float2S0_,"a",@progbits
	.sectionflags	@""
	.align	4
.nv.constant0._Z15complexConjUtilP6float2S0_:
	.zero		912


//--------------------- .nv.constant0._Z10complexAbsP6float2Pf --------------------------
	.section	.nv.constant0._Z10complexAbsP6float2Pf,"a",@progbits
	.sectionflags	@""
	.align	4
.nv.constant0._Z10complexAbsP6float2Pf:
	.zero		912


//--------------------- .nv.constant0._Z7fftNormP6float2i --------------------------
	.section	.nv.constant0._Z7fftNormP6float2i,"a",@progbits
	.sectionflags	@""
	.align	4
.nv.constant0._Z7fftNormP6float2i:
	.zero		908


//--------------------- SYMBOLS --------------------------

	.type		.nv.reservedSmem.offset0,@object
	.size		.nv.reservedSmem.offset0,0x4
